//
// Generated by NVIDIA NVVM Compiler
//
// Compiler Build ID: CL-36424714
// Cuda compilation tools, release 13.0, V13.0.88
// Based on NVVM 20.0.0
//

.version 9.0
.target sm_100
.address_size 64

	// .globl	_Z6VecAddPdS_S_

.visible .entry _Z6VecAddPdS_S_(
	.param .u64 .ptr .align 1 _Z6VecAddPdS_S__param_0,
	.param .u64 .ptr .align 1 _Z6VecAddPdS_S__param_1,
	.param .u64 .ptr .align 1 _Z6VecAddPdS_S__param_2
)
{
	.reg .b32 	%r<2>;
	.reg .b64 	%rd<11>;
	.reg .b64 	%fd<4>;

	ld.param.u64 	%rd1, [_Z6VecAddPdS_S__param_0];
	ld.param.u64 	%rd2, [_Z6VecAddPdS_S__param_1];
	ld.param.u64 	%rd3, [_Z6VecAddPdS_S__param_2];
	cvta.to.global.u64 	%rd4, %rd3;
	cvta.to.global.u64 	%rd5, %rd2;
	cvta.to.global.u64 	%rd6, %rd1;
	mov.u32 	%r1, %tid.x;
	mul.wide.u32 	%rd7, %r1, 8;
	add.s64 	%rd8, %rd6, %rd7;
	ld.global.f64 	%fd1, [%rd8];
	add.s64 	%rd9, %rd5, %rd7;
	ld.global.f64 	%fd2, [%rd9];
	add.f64 	%fd3, %fd1, %fd2;
	add.s64 	%rd10, %rd4, %rd7;
	st.global.f64 	[%rd10], %fd3;
	ret;

}


// ===== COMPILED SASS (sm_100) =====

	.target	sm_100

	.elftype	@"ET_EXEC"


//--------------------- .note.nv.tkinfo           --------------------------
	.section	.note.nv.tkinfo,"",@"SHT_NOTE"
	.sectionflags	@"SHF_NOTE_NV_TKINFO"
	.tkinfo
        /*0018*/ 	.word	0x00000002
        /*0030*/ 	.string	""
        /*0030*/ 	.string	"ptxas"
        /*0030*/ 	.string	"Cuda compilation tools, release 13.0, V13.0.88"
        /*0030*/ 	.string	"Build cuda_13.0.r13.0/compiler.36424714_0"
        /*0030*/ 	.string	"-arch sm_100 -m 64 "



//--------------------- .note.nv.cuinfo           --------------------------
	.section	.note.nv.cuinfo,"",@"SHT_NOTE"
	.sectionflags	@"SHF_NOTE_NV_CUINFO"
        /*0018*/ 	.short	0x0002
        /*001a*/ 	.short	0x0064
        /*001c*/ 	.short	0x0082
	.zero		2


//--------------------- .nv.info                  --------------------------
	.section	.nv.info,"",@"SHT_CUDA_INFO"
	.align	4


	//----- nvinfo : EIATTR_REGCOUNT
	.align		4
        /*0000*/ 	.byte	0x04, 0x2f
        /*0002*/ 	.short	(.L_1 - .L_0)
	.align		4
.L_0:
        /*0004*/ 	.word	index@(_Z6VecAddPdS_S_)
        /*0008*/ 	.word	0x0000000e


	//----- nvinfo : EIATTR_FRAME_SIZE
	.align		4
.L_1:
        /*000c*/ 	.byte	0x04, 0x11
        /*000e*/ 	.short	(.L_3 - .L_2)
	.align		4
.L_2:
        /*0010*/ 	.word	index@(_Z6VecAddPdS_S_)
        /*0014*/ 	.word	0x00000000


	//----- nvinfo : EIATTR_MIN_STACK_SIZE
	.align		4
.L_3:
        /*0018*/ 	.byte	0x04, 0x12
        /*001a*/ 	.short	(.L_5 - .L_4)
	.align		4
.L_4:
        /*001c*/ 	.word	index@(_Z6VecAddPdS_S_)
        /*0020*/ 	.word	0x00000000
.L_5:


//--------------------- .nv.compat                --------------------------
	.section	.nv.compat,"",@"SHT_CUDA_COMPAT_INFO"
	.align	4
        /*0000*/ 	.byte	0x02, 0x09, 0x00, 0x00, 0x02, 0x02, 0x01, 0x00, 0x02, 0x05, 0x05, 0x00, 0x03, 0x07, 0x01, 0x01
        /*0010*/ 	.byte	0x02, 0x03, 0x00, 0x00, 0x02, 0x06, 0x01, 0x00, 0x04, 0x0b, 0x08, 0x00, 0x01, 0x00, 0x00, 0x00
        /*0020*/ 	.byte	0x00, 0x00, 0x00, 0x00


//--------------------- .nv.info._Z6VecAddPdS_S_  --------------------------
	.section	.nv.info._Z6VecAddPdS_S_,"",@"SHT_CUDA_INFO"
	.sectionflags	@""
	.align	4


	//----- nvinfo : EIATTR_CUDA_API_VERSION
	.align		4
        /*0000*/ 	.byte	0x04, 0x37
        /*0002*/ 	.short	(.L_7 - .L_6)
.L_6:
        /*0004*/ 	.word	0x00000082


	//----- nvinfo : EIATTR_KPARAM_INFO
	.align		4
.L_7:
        /*0008*/ 	.byte	0x04, 0x17
        /*000a*/ 	.short	(.L_9 - .L_8)
.L_8:
        /*000c*/ 	.word	0x00000000
        /*0010*/ 	.short	0x0002
        /*0012*/ 	.short	0x0010
        /*0014*/ 	.byte	0x00, 0xf5, 0x21, 0x00


	//----- nvinfo : EIATTR_KPARAM_INFO
	.align		4
.L_9:
        /*0018*/ 	.byte	0x04, 0x17
        /*001a*/ 	.short	(.L_11 - .L_10)
.L_10:
        /*001c*/ 	.word	0x00000000
        /*0020*/ 	.short	0x0001
        /*0022*/ 	.short	0x0008
        /*0024*/ 	.byte	0x00, 0xf5, 0x21, 0x00


	//----- nvinfo : EIATTR_KPARAM_INFO
	.align		4
.L_11:
        /*0028*/ 	.byte	0x04, 0x17
        /*002a*/ 	.short	(.L_13 - .L_12)
.L_12:
        /*002c*/ 	.word	0x00000000
        /*0030*/ 	.short	0x0000
        /*0032*/ 	.short	0x0000
        /*0034*/ 	.byte	0x00, 0xf5, 0x21, 0x00


	//----- nvinfo : EIATTR_SPARSE_MMA_MASK
	.align		4
.L_13:
        /*0038*/ 	.byte	0x03, 0x50
        /*003a*/ 	.short	0x0000


	//----- nvinfo : EIATTR_MAXREG_COUNT
	.align		4
        /*003c*/ 	.byte	0x03, 0x1b
        /*003e*/ 	.short	0x00ff


	//----- nvinfo : EIATTR_MERCURY_ISA_VERSION
	.align		4
        /*0040*/ 	.byte	0x03, 0x5f
        /*0042*/ 	.short	0x0101


	//----- nvinfo : EIATTR_VRC_CTA_INIT_COUNT
	.align		4
        /*0044*/ 	.byte	0x02, 0x4a
	.zero		1
	.zero		1


	//----- nvinfo : EIATTR_EXIT_INSTR_OFFSETS
	.align		4
        /*0048*/ 	.byte	0x04, 0x1c
        /*004a*/ 	.short	(.L_15 - .L_14)


	//   ....[0]....
.L_14:
        /*004c*/ 	.word	0x000000d0


	//----- nvinfo : EIATTR_CBANK_PARAM_SIZE
	.align		4
.L_15:
        /*0050*/ 	.byte	0x03, 0x19
        /*0052*/ 	.short	0x0018


	//----- nvinfo : EIATTR_PARAM_CBANK
	.align		4
        /*0054*/ 	.byte	0x04, 0x0a
        /*0056*/ 	.short	(.L_17 - .L_16)
	.align		4
.L_16:
        /*0058*/ 	.word	index@(.nv.constant0._Z6VecAddPdS_S_)
        /*005c*/ 	.short	0x0380
        /*005e*/ 	.short	0x0018


	//----- nvinfo : EIATTR_SW_WAR
	.align		4
.L_17:
        /*0060*/ 	.byte	0x04, 0x36
        /*0062*/ 	.short	(.L_19 - .L_18)
.L_18:
        /*0064*/ 	.word	0x00000008
.L_19:


//--------------------- .nv.callgraph             --------------------------
	.section	.nv.callgraph,"",@"SHT_CUDA_CALLGRAPH"
	.align	4
	.sectionentsize	8
	.align		4
        /*0000*/ 	.word	0x00000000
	.align		4
        /*0004*/ 	.word	0xffffffff
	.align		4
        /*0008*/ 	.word	0x00000000
	.align		4
        /*000c*/ 	.word	0xfffffffe
	.align		4
        /*0010*/ 	.word	0x00000000
	.align		4
        /*0014*/ 	.word	0xfffffffd
	.align		4
        /*0018*/ 	.word	0x00000000
	.align		4
        /*001c*/ 	.word	0xfffffffc


//--------------------- .text._Z6VecAddPdS_S_     --------------------------
	.section	.text._Z6VecAddPdS_S_,"ax",@progbits
	.align	128
        .global         _Z6VecAddPdS_S_
        .type           _Z6VecAddPdS_S_,@function
        .size           _Z6VecAddPdS_S_,(.L_x_1 - _Z6VecAddPdS_S_)
        .other          _Z6VecAddPdS_S_,@"STO_CUDA_ENTRY STV_DEFAULT"
_Z6VecAddPdS_S_:
.text._Z6VecAddPdS_S_:
[----:B------:R-:W-:Y:S01]  /*0000*/  LDC R1, c[0x0][0x37c] ;  /* 0x0000df00ff017b82 */ /* 0x000fe20000000800 */
[----:B------:R-:W0:Y:S07]  /*0010*/  S2R R11, SR_TID.X ;  /* 0x00000000000b7919 */ /* 0x000e2e0000002100 */
[----:B------:R-:W0:Y:S01]  /*0020*/  LDC.64 R2, c[0x0][0x380] ;  /* 0x0000e000ff027b82 */ /* 0x000e220000000a00 */
[----:B------:R-:W1:Y:S07]  /*0030*/  LDCU.64 UR4, c[0x0][0x358] ;  /* 0x00006b00ff0477ac */ /* 0x000e6e0008000a00 */
[----:B------:R-:W2:Y:S08]  /*0040*/  LDC.64 R4, c[0x0][0x388] ;  /* 0x0000e200ff047b82 */ /* 0x000eb00000000a00 */
[----:B------:R-:W3:Y:S01]  /*0050*/  LDC.64 R8, c[0x0][0x390] ;  /* 0x0000e400ff087b82 */ /* 0x000ee20000000a00 */
[----:B0-----:R-:W-:-:S04]  /*0060*/  IMAD.WIDE.U32 R2, R11, 0x8, R2 ;  /* 0x000000080b027825 */ /* 0x001fc800078e0002 */
[C---:B--2---:R-:W-:Y:S02]  /*0070*/  IMAD.WIDE.U32 R4, R11.reuse, 0x8, R4 ;  /* 0x000000080b047825 */ /* 0x044fe400078e0004 */
[----:B-1----:R-:W2:Y:S04]  /*0080*/  LDG.E.64 R2, desc[UR4][R2.64] ;  /* 0x0000000402027981 */ /* 0x002ea8000c1e1b00 */
[----:B------:R-:W2:Y:S01]  /*0090*/  LDG.E.64 R4, desc[UR4][R4.64] ;  /* 0x0000000404047981 */ /* 0x000ea2000c1e1b00 */
[----:B---3--:R-:W-:Y:S01]  /*00a0*/  IMAD.WIDE.U32 R8, R11, 0x8, R8 ;  /* 0x000000080b087825 */ /* 0x008fe200078e0008 */
[----:B--2---:R-:W-:-:S07]  /*00b0*/  DADD R6, R2, R4 ;  /* 0x0000000002067229 */ /* 0x004fce0000000004 */
[----:B------:R-:W-:Y:S01]  /*00c0*/  STG.E.64 desc[UR4][R8.64], R6 ;  /* 0x0000000608007986 */ /* 0x000fe2000c101b04 */
[----:B------:R-:W-:Y:S05]  /*00d0*/  EXIT ;  /* 0x000000000000794d */ /* 0x000fea0003800000 */
.L_x_0:
[----:B------:R-:W-:-:S00]  /*00e0*/  BRA `(.L_x_0) ;  /* 0xfffffffc00fc7947 */ /* 0x000fc0000383ffff */
[----:B------:R-:W-:-:S00]  /*00f0*/  NOP ;  /* 0x0000000000007918 */ /* 0x000fc00000000000 */
        /* <DEDUP_REMOVED lines=8> */
.L_x_1:


//--------------------- .nv.shared.reserved.0     --------------------------
	.section	.nv.shared.reserved.0,"aw",@nobits
	.weak		__nv_reservedSMEM_offset_0_alias
	.size		__nv_reservedSMEM_offset_0_alias, 0, 64
	.other		__nv_reservedSMEM_offset_0_alias,@"STO_CUDA_RESERVED_SHARED STV_DEFAULT"
__nv_reservedSMEM_offset_0_alias:
	.zero		0
	.zero		64


//--------------------- .nv.constant0._Z6VecAddPdS_S_ --------------------------
	.section	.nv.constant0._Z6VecAddPdS_S_,"a",@progbits
	.sectionflags	@""
	.align	4
.nv.constant0._Z6VecAddPdS_S_:
	.zero		920


//--------------------- SYMBOLS --------------------------

	.type		.nv.reservedSmem.offset0,@object
	.size		.nv.reservedSmem.offset0,0x4
